//
// Generated by NVIDIA NVVM Compiler
//
// Compiler Build ID: CL-36424714
// Cuda compilation tools, release 13.0, V13.0.88
// Based on NVVM 20.0.0
//

.version 9.0
.target sm_100
.address_size 64

	// .globl	_Z6conv2DPfS_S_ii

.visible .entry _Z6conv2DPfS_S_ii(
	.param .u64 .ptr .align 1 _Z6conv2DPfS_S_ii_param_0,
	.param .u64 .ptr .align 1 _Z6conv2DPfS_S_ii_param_1,
	.param .u64 .ptr .align 1 _Z6conv2DPfS_S_ii_param_2,
	.param .u32 _Z6conv2DPfS_S_ii_param_3,
	.param .u32 _Z6conv2DPfS_S_ii_param_4
)
{
	.reg .pred 	%p<18>;
	.reg .b32 	%r<59>;
	.reg .b32 	%f<86>;
	.reg .b64 	%rd<40>;

	ld.param.u64 	%rd4, [_Z6conv2DPfS_S_ii_param_0];
	ld.param.u64 	%rd5, [_Z6conv2DPfS_S_ii_param_1];
	ld.param.u32 	%r26, [_Z6conv2DPfS_S_ii_param_3];
	ld.param.u32 	%r27, [_Z6conv2DPfS_S_ii_param_4];
	cvta.to.global.u64 	%rd1, %rd5;
	cvta.to.global.u64 	%rd2, %rd4;
	mov.u32 	%r28, %tid.x;
	mov.u32 	%r29, %ctaid.x;
	mov.u32 	%r30, %ntid.x;
	mad.lo.s32 	%r1, %r29, %r30, %r28;
	mov.u32 	%r31, %tid.y;
	mov.u32 	%r32, %ctaid.y;
	mov.u32 	%r33, %ntid.y;
	mad.lo.s32 	%r34, %r32, %r33, %r31;
	mov.u32 	%r3, %ctaid.z;
	setp.gt.s32 	%p1, %r1, 27;
	setp.gt.u32 	%p2, %r34, 27;
	setp.gt.u32 	%p3, %r3, 5;
	or.pred  	%p4, %p2, %p3;
	or.pred  	%p5, %p4, %p1;
	@%p5 bra 	$L__BB0_16;
	setp.lt.s32 	%p6, %r27, 1;
	mov.f32 	%f84, 0f00000000;
	@%p6 bra 	$L__BB0_15;
	mul.lo.s32 	%r4, %r27, %r3;
	and.b32  	%r5, %r27, 7;
	and.b32  	%r6, %r27, 2147483640;
	neg.s32 	%r7, %r6;
	mad.lo.s32 	%r8, %r26, %r34, %r1;
	shl.b32 	%r9, %r26, 3;
	mov.f32 	%f84, 0f00000000;
	mov.b32 	%r52, 0;
	mul.wide.s32 	%rd30, %r26, 4;
$L__BB0_3:
	setp.lt.u32 	%p7, %r27, 8;
	add.s32 	%r11, %r52, %r1;
	add.s32 	%r37, %r52, %r4;
	mul.lo.s32 	%r12, %r37, %r27;
	mov.b32 	%r57, 0;
	@%p7 bra 	$L__BB0_6;
	add.s32 	%r54, %r8, %r52;
	mov.u32 	%r53, %r12;
	mov.u32 	%r55, %r7;
$L__BB0_5:
	.pragma "nounroll";
	mul.wide.s32 	%rd6, %r53, 4;
	add.s64 	%rd7, %rd1, %rd6;
	mul.wide.s32 	%rd8, %r54, 4;
	add.s64 	%rd9, %rd2, %rd8;
	ld.global.f32 	%f18, [%rd9];
	ld.global.f32 	%f19, [%rd7];
	fma.rn.f32 	%f20, %f18, %f19, %f84;
	mul.wide.s32 	%rd10, %r26, 4;
	add.s64 	%rd11, %rd9, %rd10;
	ld.global.f32 	%f21, [%rd11];
	ld.global.f32 	%f22, [%rd7+4];
	fma.rn.f32 	%f23, %f21, %f22, %f20;
	add.s64 	%rd12, %rd11, %rd10;
	ld.global.f32 	%f24, [%rd12];
	ld.global.f32 	%f25, [%rd7+8];
	fma.rn.f32 	%f26, %f24, %f25, %f23;
	add.s64 	%rd13, %rd12, %rd10;
	ld.global.f32 	%f27, [%rd13];
	ld.global.f32 	%f28, [%rd7+12];
	fma.rn.f32 	%f29, %f27, %f28, %f26;
	add.s64 	%rd14, %rd13, %rd10;
	ld.global.f32 	%f30, [%rd14];
	ld.global.f32 	%f31, [%rd7+16];
	fma.rn.f32 	%f32, %f30, %f31, %f29;
	add.s64 	%rd15, %rd14, %rd10;
	ld.global.f32 	%f33, [%rd15];
	ld.global.f32 	%f34, [%rd7+20];
	fma.rn.f32 	%f35, %f33, %f34, %f32;
	add.s64 	%rd16, %rd15, %rd10;
	ld.global.f32 	%f36, [%rd16];
	ld.global.f32 	%f37, [%rd7+24];
	fma.rn.f32 	%f38, %f36, %f37, %f35;
	add.s64 	%rd17, %rd16, %rd10;
	ld.global.f32 	%f39, [%rd17];
	ld.global.f32 	%f40, [%rd7+28];
	fma.rn.f32 	%f84, %f39, %f40, %f38;
	add.s32 	%r55, %r55, 8;
	add.s32 	%r54, %r54, %r9;
	add.s32 	%r53, %r53, 8;
	setp.ne.s32 	%p8, %r55, 0;
	mov.u32 	%r57, %r6;
	@%p8 bra 	$L__BB0_5;
$L__BB0_6:
	setp.eq.s32 	%p9, %r5, 0;
	@%p9 bra 	$L__BB0_14;
	add.s32 	%r38, %r5, -1;
	setp.lt.u32 	%p10, %r38, 3;
	@%p10 bra 	$L__BB0_9;
	add.s32 	%r39, %r57, %r34;
	mad.lo.s32 	%r40, %r39, %r26, %r11;
	mul.wide.s32 	%rd18, %r40, 4;
	add.s64 	%rd19, %rd2, %rd18;
	ld.global.f32 	%f42, [%rd19];
	add.s32 	%r41, %r57, %r12;
	mul.wide.s32 	%rd20, %r41, 4;
	add.s64 	%rd21, %rd1, %rd20;
	ld.global.f32 	%f43, [%rd21];
	fma.rn.f32 	%f44, %f42, %f43, %f84;
	add.s64 	%rd23, %rd19, %rd30;
	ld.global.f32 	%f45, [%rd23];
	ld.global.f32 	%f46, [%rd21+4];
	fma.rn.f32 	%f47, %f45, %f46, %f44;
	add.s64 	%rd24, %rd23, %rd30;
	ld.global.f32 	%f48, [%rd24];
	ld.global.f32 	%f49, [%rd21+8];
	fma.rn.f32 	%f50, %f48, %f49, %f47;
	add.s64 	%rd25, %rd24, %rd30;
	ld.global.f32 	%f51, [%rd25];
	ld.global.f32 	%f52, [%rd21+12];
	fma.rn.f32 	%f84, %f51, %f52, %f50;
	add.s32 	%r57, %r57, 4;
$L__BB0_9:
	and.b32  	%r42, %r27, 3;
	setp.eq.s32 	%p11, %r42, 0;
	@%p11 bra 	$L__BB0_14;
	setp.eq.s32 	%p12, %r42, 1;
	@%p12 bra 	$L__BB0_12;
	add.s32 	%r43, %r57, %r34;
	mad.lo.s32 	%r44, %r43, %r26, %r11;
	mul.wide.s32 	%rd26, %r44, 4;
	add.s64 	%rd27, %rd2, %rd26;
	ld.global.f32 	%f54, [%rd27];
	add.s32 	%r45, %r57, %r12;
	mul.wide.s32 	%rd28, %r45, 4;
	add.s64 	%rd29, %rd1, %rd28;
	ld.global.f32 	%f55, [%rd29];
	fma.rn.f32 	%f56, %f54, %f55, %f84;
	add.s64 	%rd31, %rd27, %rd30;
	ld.global.f32 	%f57, [%rd31];
	ld.global.f32 	%f58, [%rd29+4];
	fma.rn.f32 	%f84, %f57, %f58, %f56;
	add.s32 	%r57, %r57, 2;
$L__BB0_12:
	and.b32  	%r46, %r27, 1;
	setp.eq.b32 	%p13, %r46, 1;
	not.pred 	%p14, %p13;
	@%p14 bra 	$L__BB0_14;
	add.s32 	%r47, %r57, %r34;
	mad.lo.s32 	%r48, %r47, %r26, %r11;
	mul.wide.s32 	%rd32, %r48, 4;
	add.s64 	%rd33, %rd2, %rd32;
	ld.global.f32 	%f59, [%rd33];
	add.s32 	%r49, %r57, %r12;
	mul.wide.s32 	%rd34, %r49, 4;
	add.s64 	%rd35, %rd1, %rd34;
	ld.global.f32 	%f60, [%rd35];
	fma.rn.f32 	%f84, %f59, %f60, %f84;
$L__BB0_14:
	add.s32 	%r52, %r52, 1;
	setp.ne.s32 	%p15, %r52, %r27;
	@%p15 bra 	$L__BB0_3;
$L__BB0_15:
	ld.param.u64 	%rd39, [_Z6conv2DPfS_S_ii_param_2];
	abs.f32 	%f61, %f84;
	mul.f32 	%f62, %f61, 0f4038AA3B;
	ex2.approx.ftz.f32 	%f63, %f62;
	add.f32 	%f64, %f63, 0f3F800000;
	rcp.approx.ftz.f32 	%f65, %f64;
	fma.rn.f32 	%f66, %f65, 0fC0000000, 0f3F800000;
	setp.ge.f32 	%p16, %f61, 0f41102CB4;
	selp.f32 	%f67, 0f3F800000, %f66, %p16;
	copysign.f32 	%f68, %f84, %f67;
	mul.f32 	%f69, %f84, %f84;
	fma.rn.f32 	%f70, %f69, 0f3C80F082, 0fBD563CAE;
	fma.rn.f32 	%f71, %f70, %f69, 0f3E085941;
	fma.rn.f32 	%f72, %f71, %f69, 0fBEAAA9ED;
	fma.rn.f32 	%f73, %f72, %f69, 0f00000000;
	fma.rn.f32 	%f74, %f73, %f84, %f84;
	setp.ge.f32 	%p17, %f61, 0f3F19999A;
	selp.f32 	%f75, %f68, %f74, %p17;
	mad.lo.s32 	%r50, %r3, 784, %r1;
	mad.lo.s32 	%r51, %r34, 28, %r50;
	cvta.to.global.u64 	%rd36, %rd39;
	mul.wide.s32 	%rd37, %r51, 4;
	add.s64 	%rd38, %rd36, %rd37;
	st.global.f32 	[%rd38], %f75;
$L__BB0_16:
	ret;

}
	// .globl	_Z9subsamplePfS_
.visible .entry _Z9subsamplePfS_(
	.param .u64 .ptr .align 1 _Z9subsamplePfS__param_0,
	.param .u64 .ptr .align 1 _Z9subsamplePfS__param_1
)
{
	.reg .pred 	%p<6>;
	.reg .b32 	%r<16>;
	.reg .b32 	%f<10>;
	.reg .b64 	%rd<9>;

	ld.param.u64 	%rd1, [_Z9subsamplePfS__param_0];
	ld.param.u64 	%rd2, [_Z9subsamplePfS__param_1];
	mov.u32 	%r4, %tid.x;
	mov.u32 	%r5, %ctaid.x;
	mov.u32 	%r6, %ntid.x;
	mad.lo.s32 	%r1, %r5, %r6, %r4;
	mov.u32 	%r7, %tid.y;
	mov.u32 	%r8, %ctaid.y;
	mov.u32 	%r9, %ntid.y;
	mad.lo.s32 	%r10, %r8, %r9, %r7;
	mov.u32 	%r3, %ctaid.z;
	setp.gt.s32 	%p1, %r1, 13;
	setp.gt.u32 	%p2, %r10, 13;
	setp.gt.u32 	%p3, %r3, 5;
	or.pred  	%p4, %p2, %p3;
	or.pred  	%p5, %p4, %p1;
	@%p5 bra 	$L__BB1_2;
	cvta.to.global.u64 	%rd3, %rd2;
	cvta.to.global.u64 	%rd4, %rd1;
	shl.b32 	%r11, %r1, 1;
	mad.lo.s32 	%r12, %r3, 784, %r11;
	mad.lo.s32 	%r13, %r10, 56, %r12;
	mul.wide.s32 	%rd5, %r13, 4;
	add.s64 	%rd6, %rd4, %rd5;
	ld.global.f32 	%f1, [%rd6];
	add.f32 	%f2, %f1, 0f00000000;
	ld.global.f32 	%f3, [%rd6+4];
	add.f32 	%f4, %f2, %f3;
	ld.global.f32 	%f5, [%rd6+112];
	add.f32 	%f6, %f4, %f5;
	ld.global.f32 	%f7, [%rd6+116];
	add.f32 	%f8, %f6, %f7;
	mul.f32 	%f9, %f8, 0f3E800000;
	mad.lo.s32 	%r14, %r3, 196, %r1;
	mad.lo.s32 	%r15, %r10, 14, %r14;
	mul.wide.s32 	%rd7, %r15, 4;
	add.s64 	%rd8, %rd3, %rd7;
	st.global.f32 	[%rd8], %f9;
$L__BB1_2:
	ret;

}


// ===== COMPILED SASS (sm_100) =====

	.target	sm_100

	.elftype	@"ET_EXEC"


//--------------------- .note.nv.tkinfo           --------------------------
	.section	.note.nv.tkinfo,"",@"SHT_NOTE"
	.sectionflags	@"SHF_NOTE_NV_TKINFO"
	.tkinfo
        /*0018*/ 	.word	0x00000002
        /*0030*/ 	.string	""
        /*0030*/ 	.string	"ptxas"
        /*0030*/ 	.string	"Cuda compilation tools, release 13.0, V13.0.88"
        /*0030*/ 	.string	"Build cuda_13.0.r13.0/compiler.36424714_0"
        /*0030*/ 	.string	"-arch sm_100 -m 64 "



//--------------------- .note.nv.cuinfo           --------------------------
	.section	.note.nv.cuinfo,"",@"SHT_NOTE"
	.sectionflags	@"SHF_NOTE_NV_CUINFO"
        /*0018*/ 	.short	0x0002
        /*001a*/ 	.short	0x0064
        /*001c*/ 	.short	0x0082
	.zero		2


//--------------------- .nv.info                  --------------------------
	.section	.nv.info,"",@"SHT_CUDA_INFO"
	.align	4


	//----- nvinfo : EIATTR_REGCOUNT
	.align		4
        /*0000*/ 	.byte	0x04, 0x2f
        /*0002*/ 	.short	(.L_1 - .L_0)
	.align		4
.L_0:
        /*0004*/ 	.word	index@(_Z6conv2DPfS_S_ii)
        /*0008*/ 	.word	0x00000020


	//----- nvinfo : EIATTR_FRAME_SIZE
	.align		4
.L_1:
        /*000c*/ 	.byte	0x04, 0x11
        /*000e*/ 	.short	(.L_3 - .L_2)
	.align		4
.L_2:
        /*0010*/ 	.word	index@(_Z6conv2DPfS_S_ii)
        /*0014*/ 	.word	0x00000000


	//----- nvinfo : EIATTR_REGCOUNT
	.align		4
.L_3:
        /*0018*/ 	.byte	0x04, 0x2f
        /*001a*/ 	.short	(.L_5 - .L_4)
	.align		4
.L_4:
        /*001c*/ 	.word	index@(_Z9subsamplePfS_)
        /*0020*/ 	.word	0x0000000f


	//----- nvinfo : EIATTR_FRAME_SIZE
	.align		4
.L_5:
        /*0024*/ 	.byte	0x04, 0x11
        /*0026*/ 	.short	(.L_7 - .L_6)
	.align		4
.L_6:
        /*0028*/ 	.word	index@(_Z9subsamplePfS_)
        /*002c*/ 	.word	0x00000000


	//----- nvinfo : EIATTR_MIN_STACK_SIZE
	.align		4
.L_7:
        /*0030*/ 	.byte	0x04, 0x12
        /*0032*/ 	.short	(.L_9 - .L_8)
	.align		4
.L_8:
        /*0034*/ 	.word	index@(_Z9subsamplePfS_)
        /*0038*/ 	.word	0x00000000


	//----- nvinfo : EIATTR_MIN_STACK_SIZE
	.align		4
.L_9:
        /*003c*/ 	.byte	0x04, 0x12
        /*003e*/ 	.short	(.L_11 - .L_10)
	.align		4
.L_10:
        /*0040*/ 	.word	index@(_Z6conv2DPfS_S_ii)
        /*0044*/ 	.word	0x00000000
.L_11:


//--------------------- .nv.compat                --------------------------
	.section	.nv.compat,"",@"SHT_CUDA_COMPAT_INFO"
	.align	4
        /*0000*/ 	.byte	0x02, 0x09, 0x00, 0x00, 0x02, 0x02, 0x01, 0x00, 0x02, 0x05, 0x05, 0x00, 0x03, 0x07, 0x01, 0x01
        /*0010*/ 	.byte	0x02, 0x03, 0x00, 0x00, 0x02, 0x06, 0x01, 0x00, 0x04, 0x0b, 0x08, 0x00, 0x01, 0x00, 0x00, 0x00
        /*0020*/ 	.byte	0x00, 0x00, 0x00, 0x00


//--------------------- .nv.info._Z9subsamplePfS_ --------------------------
	.section	.nv.info._Z9subsamplePfS_,"",@"SHT_CUDA_INFO"
	.sectionflags	@""
	.align	4


	//----- nvinfo : EIATTR_CUDA_API_VERSION
	.align		4
        /*0000*/ 	.byte	0x04, 0x37
        /*0002*/ 	.short	(.L_13 - .L_12)
.L_12:
        /*0004*/ 	.word	0x00000082


	//----- nvinfo : EIATTR_KPARAM_INFO
	.align		4
.L_13:
        /*0008*/ 	.byte	0x04, 0x17
        /*000a*/ 	.short	(.L_15 - .L_14)
.L_14:
        /*000c*/ 	.word	0x00000000
        /*0010*/ 	.short	0x0001
        /*0012*/ 	.short	0x0008
        /*0014*/ 	.byte	0x00, 0xf5, 0x21, 0x00


	//----- nvinfo : EIATTR_KPARAM_INFO
	.align		4
.L_15:
        /*0018*/ 	.byte	0x04, 0x17
        /*001a*/ 	.short	(.L_17 - .L_16)
.L_16:
        /*001c*/ 	.word	0x00000000
        /*0020*/ 	.short	0x0000
        /*0022*/ 	.short	0x0000
        /*0024*/ 	.byte	0x00, 0xf5, 0x21, 0x00


	//----- nvinfo : EIATTR_SPARSE_MMA_MASK
	.align		4
.L_17:
        /*0028*/ 	.byte	0x03, 0x50
        /*002a*/ 	.short	0x0000


	//----- nvinfo : EIATTR_MAXREG_COUNT
	.align		4
        /*002c*/ 	.byte	0x03, 0x1b
        /*002e*/ 	.short	0x00ff


	//----- nvinfo : EIATTR_MERCURY_ISA_VERSION
	.align		4
        /*0030*/ 	.byte	0x03, 0x5f
        /*0032*/ 	.short	0x0101


	//----- nvinfo : EIATTR_VRC_CTA_INIT_COUNT
	.align		4
        /*0034*/ 	.byte	0x02, 0x4a
	.zero		1
	.zero		1


	//----- nvinfo : EIATTR_EXIT_INSTR_OFFSETS
	.align		4
        /*0038*/ 	.byte	0x04, 0x1c
        /*003a*/ 	.short	(.L_19 - .L_18)


	//   ....[0]....
.L_18:
        /*003c*/ 	.word	0x000000d0


	//   ....[1]....
        /*0040*/ 	.word	0x00000220


	//----- nvinfo : EIATTR_CBANK_PARAM_SIZE
	.align		4
.L_19:
        /*0044*/ 	.byte	0x03, 0x19
        /*0046*/ 	.short	0x0010


	//----- nvinfo : EIATTR_PARAM_CBANK
	.align		4
        /*0048*/ 	.byte	0x04, 0x0a
        /*004a*/ 	.short	(.L_21 - .L_20)
	.align		4
.L_20:
        /*004c*/ 	.word	index@(.nv.constant0._Z9subsamplePfS_)
        /*0050*/ 	.short	0x0380
        /*0052*/ 	.short	0x0010


	//----- nvinfo : EIATTR_SW_WAR
	.align		4
.L_21:
        /*0054*/ 	.byte	0x04, 0x36
        /*0056*/ 	.short	(.L_23 - .L_22)
.L_22:
        /*0058*/ 	.word	0x00000008
.L_23:


//--------------------- .nv.info._Z6conv2DPfS_S_ii --------------------------
	.section	.nv.info._Z6conv2DPfS_S_ii,"",@"SHT_CUDA_INFO"
	.sectionflags	@""
	.align	4


	//----- nvinfo : EIATTR_CUDA_API_VERSION
	.align		4
        /*0000*/ 	.byte	0x04, 0x37
        /*0002*/ 	.short	(.L_25 - .L_24)
.L_24:
        /*0004*/ 	.word	0x00000082


	//----- nvinfo : EIATTR_KPARAM_INFO
	.align		4
.L_25:
        /*0008*/ 	.byte	0x04, 0x17
        /*000a*/ 	.short	(.L_27 - .L_26)
.L_26:
        /*000c*/ 	.word	0x00000000
        /*0010*/ 	.short	0x0004
        /*0012*/ 	.short	0x001c
        /*0014*/ 	.byte	0x00, 0xf0, 0x11, 0x00


	//----- nvinfo : EIATTR_KPARAM_INFO
	.align		4
.L_27:
        /*0018*/ 	.byte	0x04, 0x17
        /*001a*/ 	.short	(.L_29 - .L_28)
.L_28:
        /*001c*/ 	.word	0x00000000
        /*0020*/ 	.short	0x0003
        /*0022*/ 	.short	0x0018
        /*0024*/ 	.byte	0x00, 0xf0, 0x11, 0x00


	//----- nvinfo : EIATTR_KPARAM_INFO
	.align		4
.L_29:
        /*0028*/ 	.byte	0x04, 0x17
        /*002a*/ 	.short	(.L_31 - .L_30)
.L_30:
        /*002c*/ 	.word	0x00000000
        /*0030*/ 	.short	0x0002
        /*0032*/ 	.short	0x0010
        /*0034*/ 	.byte	0x00, 0xf5, 0x21, 0x00


	//----- nvinfo : EIATTR_KPARAM_INFO
	.align		4
.L_31:
        /*0038*/ 	.byte	0x04, 0x17
        /*003a*/ 	.short	(.L_33 - .L_32)
.L_32:
        /*003c*/ 	.word	0x00000000
        /*0040*/ 	.short	0x0001
        /*0042*/ 	.short	0x0008
        /*0044*/ 	.byte	0x00, 0xf5, 0x21, 0x00


	//----- nvinfo : EIATTR_KPARAM_INFO
	.align		4
.L_33:
        /*0048*/ 	.byte	0x04, 0x17
        /*004a*/ 	.short	(.L_35 - .L_34)
.L_34:
        /*004c*/ 	.word	0x00000000
        /*0050*/ 	.short	0x0000
        /*0052*/ 	.short	0x0000
        /*0054*/ 	.byte	0x00, 0xf5, 0x21, 0x00


	//----- nvinfo : EIATTR_SPARSE_MMA_MASK
	.align		4
.L_35:
        /*0058*/ 	.byte	0x03, 0x50
        /*005a*/ 	.short	0x0000


	//----- nvinfo : EIATTR_MAXREG_COUNT
	.align		4
        /*005c*/ 	.byte	0x03, 0x1b
        /*005e*/ 	.short	0x00ff


	//----- nvinfo : EIATTR_MERCURY_ISA_VERSION
	.align		4
        /*0060*/ 	.byte	0x03, 0x5f
        /*0062*/ 	.short	0x0101


	//----- nvinfo : EIATTR_VRC_CTA_INIT_COUNT
	.align		4
        /*0064*/ 	.byte	0x02, 0x4a
	.zero		1
	.zero		1


	//----- nvinfo : EIATTR_EXIT_INSTR_OFFSETS
	.align		4
        /*0068*/ 	.byte	0x04, 0x1c
        /*006a*/ 	.short	(.L_37 - .L_36)


	//   ....[0]....
.L_36:
        /*006c*/ 	.word	0x000000d0


	//   ....[1]....
        /*0070*/ 	.word	0x00000a40


	//----- nvinfo : EIATTR_CBANK_PARAM_SIZE
	.align		4
.L_37:
        /*0074*/ 	.byte	0x03, 0x19
        /*0076*/ 	.short	0x0020


	//----- nvinfo : EIATTR_PARAM_CBANK
	.align		4
        /*0078*/ 	.byte	0x04, 0x0a
        /*007a*/ 	.short	(.L_39 - .L_38)
	.align		4
.L_38:
        /*007c*/ 	.word	index@(.nv.constant0._Z6conv2DPfS_S_ii)
        /*0080*/ 	.short	0x0380
        /*0082*/ 	.short	0x0020


	//----- nvinfo : EIATTR_SW_WAR
	.align		4
.L_39:
        /*0084*/ 	.byte	0x04, 0x36
        /*0086*/ 	.short	(.L_41 - .L_40)
.L_40:
        /*0088*/ 	.word	0x00000008
.L_41:


//--------------------- .nv.callgraph             --------------------------
	.section	.nv.callgraph,"",@"SHT_CUDA_CALLGRAPH"
	.align	4
	.sectionentsize	8
	.align		4
        /*0000*/ 	.word	0x00000000
	.align		4
        /*0004*/ 	.word	0xffffffff
	.align		4
        /*0008*/ 	.word	0x00000000
	.align		4
        /*000c*/ 	.word	0xfffffffe
	.align		4
        /*0010*/ 	.word	0x00000000
	.align		4
        /*0014*/ 	.word	0xfffffffd
	.align		4
        /*0018*/ 	.word	0x00000000
	.align		4
        /*001c*/ 	.word	0xfffffffc


//--------------------- .text._Z9subsamplePfS_    --------------------------
	.section	.text._Z9subsamplePfS_,"ax",@progbits
	.align	128
        .global         _Z9subsamplePfS_
        .type           _Z9subsamplePfS_,@function
        .size           _Z9subsamplePfS_,(.L_x_8 - _Z9subsamplePfS_)
        .other          _Z9subsamplePfS_,@"STO_CUDA_ENTRY STV_DEFAULT"
_Z9subsamplePfS_:
.text._Z9subsamplePfS_:
[----:B------:R-:W-:Y:S01]  /*0000*/  LDC R1, c[0x0][0x37c] ;  /* 0x0000df00ff017b82 */ /* 0x000fe20000000800 */
[----:B------:R-:W0:Y:S07]  /*0010*/  S2R R6, SR_TID.Y ;  /* 0x0000000000067919 */ /* 0x000e2e0000002200 */
[----:B------:R-:W1:Y:S01]  /*0020*/  LDC R3, c[0x0][0x360] ;  /* 0x0000d800ff037b82 */ /* 0x000e620000000800 */
[----:B------:R-:W2:Y:S01]  /*0030*/  S2R R9, SR_CTAID.Z ;  /* 0x0000000000097919 */ /* 0x000ea20000002700 */
[----:B------:R-:W1:Y:S06]  /*0040*/  S2R R0, SR_TID.X ;  /* 0x0000000000007919 */ /* 0x000e6c0000002100 */
[----:B------:R-:W0:Y:S08]  /*0050*/  S2UR UR5, SR_CTAID.Y ;  /* 0x00000000000579c3 */ /* 0x000e300000002600 */
[----:B------:R-:W0:Y:S08]  /*0060*/  LDC R5, c[0x0][0x364] ;  /* 0x0000d900ff057b82 */ /* 0x000e300000000800 */
[----:B------:R-:W1:Y:S01]  /*0070*/  S2UR UR4, SR_CTAID.X ;  /* 0x00000000000479c3 */ /* 0x000e620000002500 */
[----:B--2---:R-:W-:Y:S01]  /*0080*/  ISETP.GT.U32.AND P0, PT, R9, 0x5, PT ;  /* 0x000000050900780c */ /* 0x004fe20003f04070 */
[----:B0-----:R-:W-:-:S05]  /*0090*/  IMAD R6, R5, UR5, R6 ;  /* 0x0000000505067c24 */ /* 0x001fca000f8e0206 */
[----:B------:R-:W-:Y:S01]  /*00a0*/  ISETP.GT.U32.OR P0, PT, R6, 0xd, P0 ;  /* 0x0000000d0600780c */ /* 0x000fe20000704470 */
[----:B-1----:R-:W-:-:S05]  /*00b0*/  IMAD R0, R3, UR4, R0 ;  /* 0x0000000403007c24 */ /* 0x002fca000f8e0200 */
[----:B------:R-:W-:-:S13]  /*00c0*/  ISETP.GT.OR P0, PT, R0, 0xd, P0 ;  /* 0x0000000d0000780c */ /* 0x000fda0000704670 */
[----:B------:R-:W-:Y:S05]  /*00d0*/  @P0 EXIT ;  /* 0x000000000000094d */ /* 0x000fea0003800000 */
[----:B------:R-:W0:Y:S01]  /*00e0*/  LDC.64 R2, c[0x0][0x380] ;  /* 0x0000e000ff027b82 */ /* 0x000e220000000a00 */
[----:B------:R-:W-:Y:S01]  /*00f0*/  IMAD R5, R9, 0x188, R0 ;  /* 0x0000018809057824 */ /* 0x000fe200078e0200 */
[----:B------:R-:W1:Y:S03]  /*0100*/  LDCU.64 UR4, c[0x0][0x358] ;  /* 0x00006b00ff0477ac */ /* 0x000e660008000a00 */
[----:B------:R-:W-:-:S05]  /*0110*/  IMAD R5, R6, 0x1c, R5 ;  /* 0x0000001c06057824 */ /* 0x000fca00078e0205 */
[----:B------:R-:W-:-:S05]  /*0120*/  SHF.L.U32 R5, R5, 0x1, RZ ;  /* 0x0000000105057819 */ /* 0x000fca00000006ff */
[----:B0-----:R-:W-:Y:S02]  /*0130*/  IMAD.WIDE R2, R5, 0x4, R2 ;  /* 0x0000000405027825 */ /* 0x001fe400078e0202 */
[----:B------:R-:W0:Y:S03]  /*0140*/  LDC.64 R4, c[0x0][0x388] ;  /* 0x0000e200ff047b82 */ /* 0x000e260000000a00 */
[----:B-1----:R-:W2:Y:S04]  /*0150*/  LDG.E R7, desc[UR4][R2.64] ;  /* 0x0000000402077981 */ /* 0x002ea8000c1e1900 */
[----:B------:R-:W3:Y:S04]  /*0160*/  LDG.E R8, desc[UR4][R2.64+0x4] ;  /* 0x0000040402087981 */ /* 0x000ee8000c1e1900 */
[----:B------:R-:W4:Y:S04]  /*0170*/  LDG.E R10, desc[UR4][R2.64+0x70] ;  /* 0x00007004020a7981 */ /* 0x000f28000c1e1900 */
[----:B------:R-:W5:Y:S01]  /*0180*/  LDG.E R12, desc[UR4][R2.64+0x74] ;  /* 0x00007404020c7981 */ /* 0x000f62000c1e1900 */
[----:B------:R-:W-:-:S04]  /*0190*/  IMAD R9, R9, 0xc4, R0 ;  /* 0x000000c409097824 */ /* 0x000fc800078e0200 */
[----:B------:R-:W-:-:S04]  /*01a0*/  IMAD R9, R6, 0xe, R9 ;  /* 0x0000000e06097824 */ /* 0x000fc800078e0209 */
[----:B0-----:R-:W-:-:S04]  /*01b0*/  IMAD.WIDE R4, R9, 0x4, R4 ;  /* 0x0000000409047825 */ /* 0x001fc800078e0204 */
[----:B--2---:R-:W-:-:S04]  /*01c0*/  FADD R7, RZ, R7 ;  /* 0x00000007ff077221 */ /* 0x004fc80000000000 */
[----:B---3--:R-:W-:-:S04]  /*01d0*/  FADD R7, R7, R8 ;  /* 0x0000000807077221 */ /* 0x008fc80000000000 */
[----:B----4-:R-:W-:-:S04]  /*01e0*/  FADD R7, R7, R10 ;  /* 0x0000000a07077221 */ /* 0x010fc80000000000 */
[----:B-----5:R-:W-:-:S04]  /*01f0*/  FADD R7, R7, R12 ;  /* 0x0000000c07077221 */ /* 0x020fc80000000000 */
[----:B------:R-:W-:-:S05]  /*0200*/  FMUL R7, R7, 0.25 ;  /* 0x3e80000007077820 */ /* 0x000fca0000400000 */
[----:B------:R-:W-:Y:S01]  /*0210*/  STG.E desc[UR4][R4.64], R7 ;  /* 0x0000000704007986 */ /* 0x000fe2000c101904 */
[----:B------:R-:W-:Y:S05]  /*0220*/  EXIT ;  /* 0x000000000000794d */ /* 0x000fea0003800000 */
.L_x_0:
[----:B------:R-:W-:-:S00]  /*0230*/  BRA `(.L_x_0) ;  /* 0xfffffffc00fc7947 */ /* 0x000fc0000383ffff */
[----:B------:R-:W-:-:S00]  /*0240*/  NOP ;  /* 0x0000000000007918 */ /* 0x000fc00000000000 */
        /* <DEDUP_REMOVED lines=11> */
.L_x_8:


//--------------------- .text._Z6conv2DPfS_S_ii   --------------------------
	.section	.text._Z6conv2DPfS_S_ii,"ax",@progbits
	.align	128
        .global         _Z6conv2DPfS_S_ii
        .type           _Z6conv2DPfS_S_ii,@function
        .size           _Z6conv2DPfS_S_ii,(.L_x_9 - _Z6conv2DPfS_S_ii)
        .other          _Z6conv2DPfS_S_ii,@"STO_CUDA_ENTRY STV_DEFAULT"
_Z6conv2DPfS_S_ii:
.text._Z6conv2DPfS_S_ii:
        /* <DEDUP_REMOVED lines=14> */
[----:B------:R-:W0:Y:S01]  /*00e0*/  LDCU UR5, c[0x0][0x39c] ;  /* 0x00007380ff0577ac */ /* 0x000e220008000800 */
[----:B------:R-:W-:Y:S01]  /*00f0*/  HFMA2 R26, -RZ, RZ, 0, 0 ;  /* 0x00000000ff1a7431 */ /* 0x000fe200000001ff */
[----:B------:R-:W1:Y:S01]  /*0100*/  LDCU.64 UR10, c[0x0][0x358] ;  /* 0x00006b00ff0a77ac */ /* 0x000e620008000a00 */
[----:B0-----:R-:W-:-:S09]  /*0110*/  UISETP.GE.AND UP0, UPT, UR5, 0x1, UPT ;  /* 0x000000010500788c */ /* 0x001fd2000bf06270 */
[----:B-1----:R-:W-:Y:S05]  /*0120*/  BRA.U !UP0, `(.L_x_1) ;  /* 0x0000000508ec7547 */ /* 0x002fea000b800000 */
[----:B------:R-:W0:Y:S01]  /*0130*/  LDCU UR4, c[0x0][0x398] ;  /* 0x00007300ff0477ac */ /* 0x000e220008000800 */
[----:B------:R-:W-:Y:S01]  /*0140*/  MOV R26, RZ ;  /* 0x000000ff001a7202 */ /* 0x000fe20000000f00 */
[----:B------:R-:W-:Y:S02]  /*0150*/  ULOP3.LUT UR8, UR5, 0x7ffffff8, URZ, 0xc0, !UPT ;  /* 0x7ffffff805087892 */ /* 0x000fe4000f8ec0ff */
[----:B------:R-:W-:Y:S02]  /*0160*/  ULOP3.LUT UR5, UR5, 0x7, URZ, 0xc0, !UPT ;  /* 0x0000000705057892 */ /* 0x000fe4000f8ec0ff */
[----:B------:R-:W-:Y:S01]  /*0170*/  UIADD3 UR7, UPT, UPT, -UR8, URZ, URZ ;  /* 0x000000ff08077290 */ /* 0x000fe2000fffe1ff */
[----:B0-----:R-:W-:Y:S01]  /*0180*/  IMAD R24, R12, UR4, R13 ;  /* 0x000000040c187c24 */ /* 0x001fe2000f8e020d */
[----:B------:R-:W-:-:S10]  /*0190*/  UMOV UR4, URZ ;  /* 0x000000ff00047c82 */ /* 0x000fd40008000000 */
.L_x_6:
[----:B------:R-:W0:Y:S01]  /*01a0*/  LDC R17, c[0x0][0x39c] ;  /* 0x0000e700ff117b82 */ /* 0x000e220000000800 */
[----:B------:R-:W-:Y:S02]  /*01b0*/  IADD3 R18, PT, PT, R13, UR4, RZ ;  /* 0x000000040d127c10 */ /* 0x000fe4000fffe0ff */
[----:B------:R-:W-:Y:S02]  /*01c0*/  MOV R8, RZ ;  /* 0x000000ff00087202 */ /* 0x000fe40000000f00 */
[----:B0-----:R-:W-:Y:S01]  /*01d0*/  ISETP.GE.U32.AND P0, PT, R17, 0x8, PT ;  /* 0x000000081100780c */ /* 0x001fe20003f06070 */
[----:B------:R-:W-:-:S04]  /*01e0*/  IMAD R2, R0, R17, UR4 ;  /* 0x0000000400027e24 */ /* 0x000fc8000f8e0211 */
[----:B------:R-:W-:-:S08]  /*01f0*/  IMAD R19, R2, R17, RZ ;  /* 0x0000001102137224 */ /* 0x000fd000078e02ff */
[----:B------:R-:W-:Y:S05]  /*0200*/  @!P0 BRA `(.L_x_2) ;  /* 0x0000000000b48947 */ /* 0x000fea0003800000 */
[----:B------:R-:W-:Y:S01]  /*0210*/  IADD3 R20, PT, PT, R24, UR4, RZ ;  /* 0x0000000418147c10 */ /* 0x000fe2000fffe0ff */
[----:B------:R-:W-:Y:S01]  /*0220*/  UMOV UR6, UR7 ;  /* 0x0000000700067c82 */ /* 0x000fe20008000000 */
[----:B------:R-:W-:-:S07]  /*0230*/  MOV R16, R19 ;  /* 0x0000001300107202 */ /* 0x000fce0000000f00 */
.L_x_3:
[----:B------:R-:W0:Y:S08]  /*0240*/  LDC.64 R2, c[0x0][0x388] ;  /* 0x0000e200ff027b82 */ /* 0x000e300000000a00 */
[----:B------:R-:W1:Y:S08]  /*0250*/  LDC.64 R10, c[0x0][0x380] ;  /* 0x0000e000ff0a7b82 */ /* 0x000e700000000a00 */
[----:B------:R-:W2:Y:S01]  /*0260*/  LDC R21, c[0x0][0x398] ;  /* 0x0000e600ff157b82 */ /* 0x000ea20000000800 */
[----:B0-----:R-:W-:-:S05]  /*0270*/  IMAD.WIDE R2, R16, 0x4, R2 ;  /* 0x0000000410027825 */ /* 0x001fca00078e0202 */
[----:B------:R-:W3:Y:S01]  /*0280*/  LDG.E R28, desc[UR10][R2.64] ;  /* 0x0000000a021c7981 */ /* 0x000ee2000c1e1900 */
[----:B-1----:R-:W-:-:S03]  /*0290*/  IMAD.WIDE R10, R20, 0x4, R10 ;  /* 0x00000004140a7825 */ /* 0x002fc600078e020a */
[----:B------:R-:W4:Y:S04]  /*02a0*/  LDG.E R22, desc[UR10][R2.64+0x4] ;  /* 0x0000040a02167981 */ /* 0x000f28000c1e1900 */
[----:B------:R0:W3:Y:S01]  /*02b0*/  LDG.E R27, desc[UR10][R10.64] ;  /* 0x0000000a0a1b7981 */ /* 0x0000e2000c1e1900 */
[----:B--2---:R-:W-:-:S03]  /*02c0*/  IMAD.WIDE R14, R21, 0x4, R10 ;  /* 0x00000004150e7825 */ /* 0x004fc600078e020a */
[----:B------:R-:W2:Y:S04]  /*02d0*/  LDG.E R25, desc[UR10][R2.64+0x8] ;  /* 0x0000080a02197981 */ /* 0x000ea8000c1e1900 */
[----:B------:R1:W4:Y:S01]  /*02e0*/  LDG.E R23, desc[UR10][R14.64] ;  /* 0x0000000a0e177981 */ /* 0x000322000c1e1900 */
[----:B------:R-:W-:-:S04]  /*02f0*/  IMAD.WIDE R8, R21, 0x4, R14 ;  /* 0x0000000415087825 */ /* 0x000fc800078e020e */
[C---:B------:R-:W-:Y:S02]  /*0300*/  IMAD.WIDE R6, R21.reuse, 0x4, R8 ;  /* 0x0000000415067825 */ /* 0x040fe400078e0208 */
[----:B------:R-:W2:Y:S02]  /*0310*/  LDG.E R8, desc[UR10][R8.64] ;  /* 0x0000000a08087981 */ /* 0x000ea4000c1e1900 */
[----:B------:R-:W-:-:S04]  /*0320*/  IMAD.WIDE R4, R21, 0x4, R6 ;  /* 0x0000000415047825 */ /* 0x000fc800078e0206 */
[C---:B0-----:R-:W-:Y:S01]  /*0330*/  IMAD.WIDE R10, R21.reuse, 0x4, R4 ;  /* 0x00000004150a7825 */ /* 0x041fe200078e0204 */
[----:B------:R-:W5:Y:S04]  /*0340*/  LDG.E R9, desc[UR10][R2.64+0x18] ;  /* 0x0000180a02097981 */ /* 0x000f68000c1e1900 */
[----:B------:R-:W5:Y:S01]  /*0350*/  LDG.E R4, desc[UR10][R4.64] ;  /* 0x0000000a04047981 */ /* 0x000f62000c1e1900 */
[----:B-1----:R-:W-:-:S03]  /*0360*/  IMAD.WIDE R14, R21, 0x4, R10 ;  /* 0x00000004150e7825 */ /* 0x002fc600078e020a */
[----:B------:R-:W5:Y:S04]  /*0370*/  LDG.E R29, desc[UR10][R10.64] ;  /* 0x0000000a0a1d7981 */ /* 0x000f68000c1e1900 */
[----:B------:R-:W5:Y:S04]  /*0380*/  LDG.E R5, desc[UR10][R2.64+0x10] ;  /* 0x0000100a02057981 */ /* 0x000f68000c1e1900 */
[----:B------:R-:W5:Y:S04]  /*0390*/  LDG.E R10, desc[UR10][R2.64+0x14] ;  /* 0x0000140a020a7981 */ /* 0x000f68000c1e1900 */
[----:B------:R-:W5:Y:S01]  /*03a0*/  LDG.E R11, desc[UR10][R2.64+0x1c] ;  /* 0x00001c0a020b7981 */ /* 0x000f62000c1e1900 */
[----:B---3--:R-:W-:-:S03]  /*03b0*/  FFMA R26, R27, R28, R26 ;  /* 0x0000001c1b1a7223 */ /* 0x008fc6000000001a */
[----:B------:R0:W3:Y:S04]  /*03c0*/  LDG.E R27, desc[UR10][R6.64] ;  /* 0x0000000a061b7981 */ /* 0x0000e8000c1e1900 */
[----:B------:R-:W3:Y:S01]  /*03d0*/  LDG.E R28, desc[UR10][R2.64+0xc] ;  /* 0x00000c0a021c7981 */ /* 0x000ee2000c1e1900 */
[----:B0-----:R-:W-:-:S03]  /*03e0*/  IMAD.WIDE R6, R21, 0x4, R14 ;  /* 0x0000000415067825 */ /* 0x001fc600078e020e */
[----:B------:R-:W5:Y:S04]  /*03f0*/  LDG.E R2, desc[UR10][R14.64] ;  /* 0x0000000a0e027981 */ /* 0x000f68000c1e1900 */
[----:B------:R-:W5:Y:S01]  /*0400*/  LDG.E R6, desc[UR10][R6.64] ;  /* 0x0000000a06067981 */ /* 0x000f62000c1e1900 */
[----:B----4-:R-:W-:-:S04]  /*0410*/  FFMA R23, R23, R22, R26 ;  /* 0x0000001617177223 */ /* 0x010fc8000000001a */
[----:B--2---:R-:W-:Y:S01]  /*0420*/  FFMA R8, R8, R25, R23 ;  /* 0x0000001908087223 */ /* 0x004fe20000000017 */
[----:B------:R-:W-:-:S04]  /*0430*/  UIADD3 UR6, UPT, UPT, UR6, 0x8, URZ ;  /* 0x0000000806067890 */ /* 0x000fc8000fffe0ff */
[----:B------:R-:W-:Y:S01]  /*0440*/  UISETP.NE.AND UP0, UPT, UR6, URZ, UPT ;  /* 0x000000ff0600728c */ /* 0x000fe2000bf05270 */
[----:B------:R-:W-:Y:S02]  /*0450*/  LEA R20, R21, R20, 0x3 ;  /* 0x0000001415147211 */ /* 0x000fe400078e18ff */
[----:B------:R-:W-:Y:S01]  /*0460*/  IADD3 R16, PT, PT, R16, 0x8, RZ ;  /* 0x0000000810107810 */ /* 0x000fe20007ffe0ff */
[----:B---3--:R-:W-:-:S04]  /*0470*/  FFMA R27, R27, R28, R8 ;  /* 0x0000001c1b1b7223 */ /* 0x008fc80000000008 */
[----:B-----5:R-:W-:-:S04]  /*0480*/  FFMA R4, R4, R5, R27 ;  /* 0x0000000504047223 */ /* 0x020fc8000000001b */
[----:B------:R-:W-:-:S04]  /*0490*/  FFMA R29, R29, R10, R4 ;  /* 0x0000000a1d1d7223 */ /* 0x000fc80000000004 */
[----:B------:R-:W-:-:S04]  /*04a0*/  FFMA R9, R2, R9, R29 ;  /* 0x0000000902097223 */ /* 0x000fc8000000001d */
[----:B------:R-:W-:Y:S01]  /*04b0*/  FFMA R26, R6, R11, R9 ;  /* 0x0000000b061a7223 */ /* 0x000fe20000000009 */
[----:B------:R-:W-:Y:S06]  /*04c0*/  BRA.U UP0, `(.L_x_3) ;  /* 0xfffffffd005c7547 */ /* 0x000fec000b83ffff */
[----:B------:R-:W-:-:S07]  /*04d0*/  MOV R8, UR8 ;  /* 0x0000000800087c02 */ /* 0x000fce0008000f00 */
.L_x_2:
[----:B------:R-:W-:-:S09]  /*04e0*/  UISETP.NE.AND UP0, UPT, UR5, URZ, UPT ;  /* 0x000000ff0500728c */ /* 0x000fd2000bf05270 */
[----:B------:R-:W-:Y:S05]  /*04f0*/  BRA.U !UP0, `(.L_x_4) ;  /* 0x0000000108ec7547 */ /* 0x000fea000b800000 */
[----:B------:R-:W-:Y:S01]  /*0500*/  UIADD3 UR6, UPT, UPT, UR5, -0x1, URZ ;  /* 0xffffffff05067890 */ /* 0x000fe2000fffe0ff */
[----:B------:R-:W-:-:S03]  /*0510*/  LOP3.LUT P0, R9, R17, 0x3, RZ, 0xc0, !PT ;  /* 0x0000000311097812 */ /* 0x000fc6000780c0ff */
[----:B------:R-:W-:-:S09]  /*0520*/  UISETP.GE.U32.AND UP0, UPT, UR6, 0x3, UPT ;  /* 0x000000030600788c */ /* 0x000fd2000bf06070 */
[----:B------:R-:W-:Y:S05]  /*0530*/  BRA.U !UP0, `(.L_x_5) ;  /* 0x0000000108607547 */ /* 0x000fea000b800000 */
[----:B------:R-:W0:Y:S01]  /*0540*/  LDC R15, c[0x0][0x398] ;  /* 0x0000e600ff0f7b82 */ /* 0x000e220000000800 */
[-C--:B------:R-:W-:Y:S02]  /*0550*/  IADD3 R6, PT, PT, R12, R8.reuse, RZ ;  /* 0x000000080c067210 */ /* 0x080fe40007ffe0ff */
[----:B------:R-:W-:-:S05]  /*0560*/  IADD3 R7, PT, PT, R19, R8, RZ ;  /* 0x0000000813077210 */ /* 0x000fca0007ffe0ff */
[----:B------:R-:W1:Y:S08]  /*0570*/  LDC.64 R4, c[0x0][0x380] ;  /* 0x0000e000ff047b82 */ /* 0x000e700000000a00 */
[----:B------:R-:W2:Y:S01]  /*0580*/  LDC.64 R2, c[0x0][0x388] ;  /* 0x0000e200ff027b82 */ /* 0x000ea20000000a00 */
[----:B0-----:R-:W-:-:S04]  /*0590*/  IMAD R11, R6, R15, R18 ;  /* 0x0000000f060b7224 */ /* 0x001fc800078e0212 */
[----:B-1----:R-:W-:-:S04]  /*05a0*/  IMAD.WIDE R10, R11, 0x4, R4 ;  /* 0x000000040b0a7825 */ /* 0x002fc800078e0204 */
[----:B------:R-:W-:Y:S02]  /*05b0*/  IMAD.WIDE R4, R15, 0x4, R10 ;  /* 0x000000040f047825 */ /* 0x000fe400078e020a */
[----:B------:R-:W3:Y:S02]  /*05c0*/  LDG.E R11, desc[UR10][R10.64] ;  /* 0x0000000a0a0b7981 */ /* 0x000ee4000c1e1900 */
[----:B--2---:R-:W-:-:S04]  /*05d0*/  IMAD.WIDE R2, R7, 0x4, R2 ;  /* 0x0000000407027825 */ /* 0x004fc800078e0202 */
[C---:B------:R-:W-:Y:S01]  /*05e0*/  IMAD.WIDE R6, R15.reuse, 0x4, R4 ;  /* 0x000000040f067825 */ /* 0x040fe200078e0204 */
[----:B------:R-:W3:Y:S04]  /*05f0*/  LDG.E R16, desc[UR10][R2.64] ;  /* 0x0000000a02107981 */ /* 0x000ee8000c1e1900 */
[----:B------:R-:W2:Y:S01]  /*0600*/  LDG.E R5, desc[UR10][R4.64] ;  /* 0x0000000a04057981 */ /* 0x000ea2000c1e1900 */
[----:B------:R-:W-:-:S03]  /*0610*/  IMAD.WIDE R14, R15, 0x4, R6 ;  /* 0x000000040f0e7825 */ /* 0x000fc600078e0206 */
[----:B------:R-:W2:Y:S04]  /*0620*/  LDG.E R20, desc[UR10][R2.64+0x4] ;  /* 0x0000040a02147981 */ /* 0x000ea8000c1e1900 */
[----:B------:R-:W4:Y:S04]  /*0630*/  LDG.E R7, desc[UR10][R6.64] ;  /* 0x0000000a06077981 */ /* 0x000f28000c1e1900 */
[----:B------:R-:W4:Y:S04]  /*0640*/  LDG.E R21, desc[UR10][R2.64+0x8] ;  /* 0x0000080a02157981 */ /* 0x000f28000c1e1900 */
[----:B------:R-:W5:Y:S04]  /*0650*/  LDG.E R15, desc[UR10][R14.64] ;  /* 0x0000000a0e0f7981 */ /* 0x000f68000c1e1900 */
[----:B------:R-:W5:Y:S01]  /*0660*/  LDG.E R22, desc[UR10][R2.64+0xc] ;  /* 0x00000c0a02167981 */ /* 0x000f62000c1e1900 */
[----:B------:R-:W-:Y:S01]  /*0670*/  IADD3 R8, PT, PT, R8, 0x4, RZ ;  /* 0x0000000408087810 */ /* 0x000fe20007ffe0ff */
[----:B---3--:R-:W-:-:S04]  /*0680*/  FFMA R16, R11, R16, R26 ;  /* 0x000000100b107223 */ /* 0x008fc8000000001a */
[----:B--2---:R-:W-:-:S04]  /*0690*/  FFMA R16, R5, R20, R16 ;  /* 0x0000001405107223 */ /* 0x004fc80000000010 */
[----:B----4-:R-:W-:-:S04]  /*06a0*/  FFMA R16, R7, R21, R16 ;  /* 0x0000001507107223 */ /* 0x010fc80000000010 */
[----:B-----5:R-:W-:-:S07]  /*06b0*/  FFMA R26, R15, R22, R16 ;  /* 0x000000160f1a7223 */ /* 0x020fce0000000010 */
.L_x_5:
[----:B------:R-:W-:Y:S05]  /*06c0*/  @!P0 BRA `(.L_x_4) ;  /* 0x0000000000788947 */ /* 0x000fea0003800000 */
[----:B------:R-:W-:Y:S01]  /*06d0*/  ISETP.NE.AND P0, PT, R9, 0x1, PT ;  /* 0x000000010900780c */ /* 0x000fe20003f05270 */
[----:B------:R-:W0:Y:S01]  /*06e0*/  LDC.64 R6, c[0x0][0x380] ;  /* 0x0000e000ff067b82 */ /* 0x000e220000000a00 */
[----:B------:R-:W-:-:S04]  /*06f0*/  LOP3.LUT R2, R17, 0x1, RZ, 0xc0, !PT ;  /* 0x0000000111027812 */ /* 0x000fc800078ec0ff */
[----:B------:R-:W-:-:S03]  /*0700*/  ISETP.NE.U32.AND P1, PT, R2, 0x1, PT ;  /* 0x000000010200780c */ /* 0x000fc60003f25070 */
[----:B------:R-:W1:Y:S04]  /*0710*/  LDC.64 R10, c[0x0][0x388] ;  /* 0x0000e200ff0a7b82 */ /* 0x000e680000000a00 */
[-C--:B------:R-:W-:Y:S02]  /*0720*/  @P0 IADD3 R15, PT, PT, R12, R8.reuse, RZ ;  /* 0x000000080c0f0210 */ /* 0x080fe40007ffe0ff */
[----:B------:R-:W-:Y:S02]  /*0730*/  @P0 IADD3 R23, PT, PT, R19, R8, RZ ;  /* 0x0000000813170210 */ /* 0x000fe40007ffe0ff */
[----:B------:R-:W2:Y:S01]  /*0740*/  @P0 LDC R21, c[0x0][0x398] ;  /* 0x0000e600ff150b82 */ /* 0x000ea20000000800 */
[----:B------:R-:W-:-:S04]  /*0750*/  @P0 IADD3 R8, PT, PT, R8, 0x2, RZ ;  /* 0x0000000208080810 */ /* 0x000fc80007ffe0ff */
[-C--:B------:R-:W-:Y:S02]  /*0760*/  @!P1 IADD3 R16, PT, PT, R12, R8.reuse, RZ ;  /* 0x000000080c109210 */ /* 0x080fe40007ffe0ff */
[----:B------:R-:W-:Y:S01]  /*0770*/  @!P1 IADD3 R19, PT, PT, R19, R8, RZ ;  /* 0x0000000813139210 */ /* 0x000fe20007ffe0ff */
[----:B------:R-:W3:Y:S08]  /*0780*/  @!P1 LDC R9, c[0x0][0x398] ;  /* 0x0000e600ff099b82 */ /* 0x000ef00000000800 */
[----:B------:R-:W4:Y:S01]  /*0790*/  LDC.64 R2, c[0x0][0x380] ;  /* 0x0000e000ff027b82 */ /* 0x000f220000000a00 */
[----:B-1----:R-:W-:-:S05]  /*07a0*/  @P0 IMAD.WIDE R10, R23, 0x4, R10 ;  /* 0x00000004170a0825 */ /* 0x002fca00078e020a */
[----:B------:R-:W5:Y:S02]  /*07b0*/  @P0 LDG.E R8, desc[UR10][R10.64] ;  /* 0x0000000a0a080981 */ /* 0x000f64000c1e1900 */
[----:B------:R-:W1:Y:S01]  /*07c0*/  LDC.64 R4, c[0x0][0x388] ;  /* 0x0000e200ff047b82 */ /* 0x000e620000000a00 */
[----:B--2---:R-:W-:-:S04]  /*07d0*/  @P0 IMAD R15, R15, R21, R18 ;  /* 0x000000150f0f0224 */ /* 0x004fc800078e0212 */
[----:B0-----:R-:W-:-:S04]  /*07e0*/  @P0 IMAD.WIDE R6, R15, 0x4, R6 ;  /* 0x000000040f060825 */ /* 0x001fc800078e0206 */
[----:B---3--:R-:W-:Y:S02]  /*07f0*/  @!P1 IMAD R9, R16, R9, R18 ;  /* 0x0000000910099224 */ /* 0x008fe400078e0212 */
[----:B------:R-:W-:Y:S02]  /*0800*/  @P0 IMAD.WIDE R14, R21, 0x4, R6 ;  /* 0x00000004150e0825 */ /* 0x000fe400078e0206 */
[----:B------:R-:W5:Y:S02]  /*0810*/  @P0 LDG.E R7, desc[UR10][R6.64] ;  /* 0x0000000a06070981 */ /* 0x000f64000c1e1900 */
[----:B----4-:R-:W-:Y:S02]  /*0820*/  @!P1 IMAD.WIDE R2, R9, 0x4, R2 ;  /* 0x0000000409029825 */ /* 0x010fe400078e0202 */
[----:B------:R-:W2:Y:S04]  /*0830*/  @P0 LDG.E R15, desc[UR10][R14.64] ;  /* 0x0000000a0e0f0981 */ /* 0x000ea8000c1e1900 */
[----:B------:R-:W2:Y:S01]  /*0840*/  @P0 LDG.E R9, desc[UR10][R10.64+0x4] ;  /* 0x0000040a0a090981 */ /* 0x000ea2000c1e1900 */
[----:B-1----:R-:W-:-:S03]  /*0850*/  @!P1 IMAD.WIDE R4, R19, 0x4, R4 ;  /* 0x0000000413049825 */ /* 0x002fc600078e0204 */
[----:B------:R-:W3:Y:S04]  /*0860*/  @!P1 LDG.E R3, desc[UR10][R2.64] ;  /* 0x0000000a02039981 */ /* 0x000ee8000c1e1900 */
[----:B------:R-:W3:Y:S01]  /*0870*/  @!P1 LDG.E R4, desc[UR10][R4.64] ;  /* 0x0000000a04049981 */ /* 0x000ee2000c1e1900 */
[----:B-----5:R-:W-:-:S04]  /*0880*/  @P0 FFMA R8, R7, R8, R26 ;  /* 0x0000000807080223 */ /* 0x020fc8000000001a */
[----:B--2---:R-:W-:-:S04]  /*0890*/  @P0 FFMA R26, R15, R9, R8 ;  /* 0x000000090f1a0223 */ /* 0x004fc80000000008 */
[----:B---3--:R-:W-:-:S07]  /*08a0*/  @!P1 FFMA R26, R3, R4, R26 ;  /* 0x00000004031a9223 */ /* 0x008fce000000001a */
.L_x_4:
[----:B------:R-:W-:-:S06]  /*08b0*/  UIADD3 UR4, UPT, UPT, UR4, 0x1, URZ ;  /* 0x0000000104047890 */ /* 0x000fcc000fffe0ff */
[----:B------:R-:W-:-:S13]  /*08c0*/  ISETP.NE.AND P0, PT, R17, UR4, PT ;  /* 0x0000000411007c0c */ /* 0x000fda000bf05270 */
[----:B------:R-:W-:Y:S05]  /*08d0*/  @P0 BRA `(.L_x_6) ;  /* 0xfffffff800300947 */ /* 0x000fea000383ffff */
.L_x_1:
[C---:B------:R-:W-:Y:S01]  /*08e0*/  FMUL R4, |R26|.reuse, 2.8853900432586669922 ;  /* 0x4038aa3b1a047820 */ /* 0x040fe20000400200 */
[----:B------:R-:W0:Y:S01]  /*08f0*/  LDC.64 R2, c[0x0][0x390] ;  /* 0x0000e400ff027b82 */ /* 0x000e220000000a00 */
[----:B------:R-:W-:Y:S01]  /*0900*/  MOV R8, 0x3c80f082 ;  /* 0x3c80f08200087802 */ /* 0x000fe20000000f00 */
[----:B------:R-:W-:Y:S01]  /*0910*/  FMUL R7, R26, R26 ;  /* 0x0000001a1a077220 */ /* 0x000fe20000400000 */
[----:B------:R-:W-:Y:S01]  /*0920*/  MOV R6, 0x3f800000 ;  /* 0x3f80000000067802 */ /* 0x000fe20000000f00 */
[----:B------:R-:W-:Y:S01]  /*0930*/  IMAD R13, R0, 0x310, R13 ;  /* 0x00000310000d7824 */ /* 0x000fe200078e020d */
[----:B------:R-:W1:Y:S01]  /*0940*/  MUFU.EX2 R4, R4 ;  /* 0x0000000400047308 */ /* 0x000e620000000800 */
[C---:B------:R-:W-:Y:S01]  /*0950*/  FFMA R8, R7.reuse, R8, -0.052303962409496307373 ;  /* 0xbd563cae07087423 */ /* 0x040fe20000000008 */
[----:B------:R-:W-:Y:S01]  /*0960*/  FSETP.GE.AND P1, PT, |R26|, 0.60000002384185791016, PT ;  /* 0x3f19999a1a00780b */ /* 0x000fe20003f26200 */
[----:B------:R-:W-:Y:S01]  /*0970*/  IMAD R13, R12, 0x1c, R13 ;  /* 0x0000001c0c0d7824 */ /* 0x000fe200078e020d */
[----:B------:R-:W-:Y:S01]  /*0980*/  FSETP.GE.AND P0, PT, |R26|, 9.010913848876953125, PT ;  /* 0x41102cb41a00780b */ /* 0x000fe20003f06200 */
[----:B------:R-:W-:-:S04]  /*0990*/  FFMA R8, R7, R8, 0.1331529766321182251 ;  /* 0x3e08594107087423 */ /* 0x000fc80000000008 */
[----:B------:R-:W-:-:S04]  /*09a0*/  FFMA R0, R7, R8, -0.33332768082618713379 ;  /* 0xbeaaa9ed07007423 */ /* 0x000fc80000000008 */
[----:B------:R-:W-:Y:S01]  /*09b0*/  FFMA R7, R7, R0, RZ ;  /* 0x0000000007077223 */ /* 0x000fe200000000ff */
[----:B-1----:R-:W-:Y:S01]  /*09c0*/  FADD R5, R4, 1 ;  /* 0x3f80000004057421 */ /* 0x002fe20000000000 */
[----:B0-----:R-:W-:-:S05]  /*09d0*/  IMAD.WIDE R2, R13, 0x4, R2 ;  /* 0x000000040d027825 */ /* 0x001fca00078e0202 */
[----:B------:R-:W0:Y:S02]  /*09e0*/  MUFU.RCP R5, R5 ;  /* 0x0000000500057308 */ /* 0x000e240000001000 */
[----:B0-----:R-:W-:-:S05]  /*09f0*/  FFMA R6, R5, -2, R6 ;  /* 0xc000000005067823 */ /* 0x001fca0000000006 */
[----:B------:R-:W-:-:S04]  /*0a00*/  FSEL R5, R6, 1, !P0 ;  /* 0x3f80000006057808 */ /* 0x000fc80004000000 */
[--C-:B------:R-:W-:Y:S01]  /*0a10*/  LOP3.LUT R5, R5, 0x80000000, R26.reuse, 0xb8, !PT ;  /* 0x8000000005057812 */ /* 0x100fe200078eb81a */
[----:B------:R-:W-:-:S05]  /*0a20*/  @!P1 FFMA R5, R7, R26, R26 ;  /* 0x0000001a07059223 */ /* 0x000fca000000001a */
[----:B------:R-:W-:Y:S01]  /*0a30*/  STG.E desc[UR10][R2.64], R5 ;  /* 0x0000000502007986 */ /* 0x000fe2000c10190a */
[----:B------:R-:W-:Y:S05]  /*0a40*/  EXIT ;  /* 0x000000000000794d */ /* 0x000fea0003800000 */
.L_x_7:
        /* <DEDUP_REMOVED lines=11> */
.L_x_9:


//--------------------- .nv.shared.reserved.0     --------------------------
	.section	.nv.shared.reserved.0,"aw",@nobits
	.weak		__nv_reservedSMEM_offset_0_alias
	.size		__nv_reservedSMEM_offset_0_alias, 0, 64
	.other		__nv_reservedSMEM_offset_0_alias,@"STO_CUDA_RESERVED_SHARED STV_DEFAULT"
__nv_reservedSMEM_offset_0_alias:
	.zero		0
	.zero		64


//--------------------- .nv.constant0._Z9subsamplePfS_ --------------------------
	.section	.nv.constant0._Z9subsamplePfS_,"a",@progbits
	.sectionflags	@""
	.align	4
.nv.constant0._Z9subsamplePfS_:
	.zero		912


//--------------------- .nv.constant0._Z6conv2DPfS_S_ii --------------------------
	.section	.nv.constant0._Z6conv2DPfS_S_ii,"a",@progbits
	.sectionflags	@""
	.align	4
.nv.constant0._Z6conv2DPfS_S_ii:
	.zero		928


//--------------------- SYMBOLS --------------------------

	.type		.nv.reservedSmem.offset0,@object
	.size		.nv.reservedSmem.offset0,0x4
